//
// Generated by NVIDIA NVVM Compiler
//
// Compiler Build ID: CL-36424714
// Cuda compilation tools, release 13.0, V13.0.88
// Based on NVVM 20.0.0
//

.version 9.0
.target sm_100
.address_size 64

	// .globl	_Z22kernelCountingArraySumPiiS_i

.visible .entry _Z22kernelCountingArraySumPiiS_i(
	.param .u64 .ptr .align 1 _Z22kernelCountingArraySumPiiS_i_param_0,
	.param .u32 _Z22kernelCountingArraySumPiiS_i_param_1,
	.param .u64 .ptr .align 1 _Z22kernelCountingArraySumPiiS_i_param_2,
	.param .u32 _Z22kernelCountingArraySumPiiS_i_param_3
)
{
	.reg .pred 	%p<2>;
	.reg .b32 	%r<10>;
	.reg .b64 	%rd<9>;

	ld.param.u64 	%rd1, [_Z22kernelCountingArraySumPiiS_i_param_0];
	ld.param.u32 	%r3, [_Z22kernelCountingArraySumPiiS_i_param_1];
	ld.param.u64 	%rd2, [_Z22kernelCountingArraySumPiiS_i_param_2];
	ld.param.u32 	%r2, [_Z22kernelCountingArraySumPiiS_i_param_3];
	mov.u32 	%r4, %ctaid.x;
	mov.u32 	%r5, %ntid.x;
	mov.u32 	%r6, %tid.x;
	mad.lo.s32 	%r1, %r4, %r5, %r6;
	setp.ge.s32 	%p1, %r1, %r3;
	@%p1 bra 	$L__BB0_2;
	cvta.to.global.u64 	%rd3, %rd1;
	cvta.to.global.u64 	%rd4, %rd2;
	mul.wide.s32 	%rd5, %r1, 4;
	add.s64 	%rd6, %rd3, %rd5;
	ld.global.u32 	%r7, [%rd6];
	sub.s32 	%r8, %r7, %r2;
	mul.wide.s32 	%rd7, %r8, 4;
	add.s64 	%rd8, %rd4, %rd7;
	atom.global.add.u32 	%r9, [%rd8], 1;
$L__BB0_2:
	ret;

}


// ===== COMPILED SASS (sm_100) =====

	.target	sm_100

	.elftype	@"ET_EXEC"


//--------------------- .note.nv.tkinfo           --------------------------
	.section	.note.nv.tkinfo,"",@"SHT_NOTE"
	.sectionflags	@"SHF_NOTE_NV_TKINFO"
	.tkinfo
        /*0018*/ 	.word	0x00000002
        /*0030*/ 	.string	""
        /*0030*/ 	.string	"ptxas"
        /*0030*/ 	.string	"Cuda compilation tools, release 13.0, V13.0.88"
        /*0030*/ 	.string	"Build cuda_13.0.r13.0/compiler.36424714_0"
        /*0030*/ 	.string	"-arch sm_100 -m 64 "



//--------------------- .note.nv.cuinfo           --------------------------
	.section	.note.nv.cuinfo,"",@"SHT_NOTE"
	.sectionflags	@"SHF_NOTE_NV_CUINFO"
        /*0018*/ 	.short	0x0002
        /*001a*/ 	.short	0x0064
        /*001c*/ 	.short	0x0082
	.zero		2


//--------------------- .nv.info                  --------------------------
	.section	.nv.info,"",@"SHT_CUDA_INFO"
	.align	4


	//----- nvinfo : EIATTR_REGCOUNT
	.align		4
        /*0000*/ 	.byte	0x04, 0x2f
        /*0002*/ 	.short	(.L_1 - .L_0)
	.align		4
.L_0:
        /*0004*/ 	.word	index@(_Z22kernelCountingArraySumPiiS_i)
        /*0008*/ 	.word	0x0000000c


	//----- nvinfo : EIATTR_FRAME_SIZE
	.align		4
.L_1:
        /*000c*/ 	.byte	0x04, 0x11
        /*000e*/ 	.short	(.L_3 - .L_2)
	.align		4
.L_2:
        /*0010*/ 	.word	index@(_Z22kernelCountingArraySumPiiS_i)
        /*0014*/ 	.word	0x00000000


	//----- nvinfo : EIATTR_MIN_STACK_SIZE
	.align		4
.L_3:
        /*0018*/ 	.byte	0x04, 0x12
        /*001a*/ 	.short	(.L_5 - .L_4)
	.align		4
.L_4:
        /*001c*/ 	.word	index@(_Z22kernelCountingArraySumPiiS_i)
        /*0020*/ 	.word	0x00000000
.L_5:


//--------------------- .nv.compat                --------------------------
	.section	.nv.compat,"",@"SHT_CUDA_COMPAT_INFO"
	.align	4
        /*0000*/ 	.byte	0x02, 0x09, 0x00, 0x00, 0x02, 0x02, 0x01, 0x00, 0x02, 0x05, 0x05, 0x00, 0x03, 0x07, 0x01, 0x01
        /*0010*/ 	.byte	0x02, 0x03, 0x00, 0x00, 0x02, 0x06, 0x01, 0x00, 0x04, 0x0b, 0x08, 0x00, 0x09, 0x00, 0x00, 0x00
        /*0020*/ 	.byte	0x00, 0x00, 0x00, 0x00


//--------------------- .nv.info._Z22kernelCountingArraySumPiiS_i --------------------------
	.section	.nv.info._Z22kernelCountingArraySumPiiS_i,"",@"SHT_CUDA_INFO"
	.sectionflags	@""
	.align	4


	//----- nvinfo : EIATTR_CUDA_API_VERSION
	.align		4
        /*0000*/ 	.byte	0x04, 0x37
        /*0002*/ 	.short	(.L_7 - .L_6)
.L_6:
        /*0004*/ 	.word	0x00000082


	//----- nvinfo : EIATTR_KPARAM_INFO
	.align		4
.L_7:
        /*0008*/ 	.byte	0x04, 0x17
        /*000a*/ 	.short	(.L_9 - .L_8)
.L_8:
        /*000c*/ 	.word	0x00000000
        /*0010*/ 	.short	0x0003
        /*0012*/ 	.short	0x0018
        /*0014*/ 	.byte	0x00, 0xf0, 0x11, 0x00


	//----- nvinfo : EIATTR_KPARAM_INFO
	.align		4
.L_9:
        /*0018*/ 	.byte	0x04, 0x17
        /*001a*/ 	.short	(.L_11 - .L_10)
.L_10:
        /*001c*/ 	.word	0x00000000
        /*0020*/ 	.short	0x0002
        /*0022*/ 	.short	0x0010
        /*0024*/ 	.byte	0x00, 0xf5, 0x21, 0x00


	//----- nvinfo : EIATTR_KPARAM_INFO
	.align		4
.L_11:
        /*0028*/ 	.byte	0x04, 0x17
        /*002a*/ 	.short	(.L_13 - .L_12)
.L_12:
        /*002c*/ 	.word	0x00000000
        /*0030*/ 	.short	0x0001
        /*0032*/ 	.short	0x0008
        /*0034*/ 	.byte	0x00, 0xf0, 0x11, 0x00


	//----- nvinfo : EIATTR_KPARAM_INFO
	.align		4
.L_13:
        /*0038*/ 	.byte	0x04, 0x17
        /*003a*/ 	.short	(.L_15 - .L_14)
.L_14:
        /*003c*/ 	.word	0x00000000
        /*0040*/ 	.short	0x0000
        /*0042*/ 	.short	0x0000
        /*0044*/ 	.byte	0x00, 0xf5, 0x21, 0x00


	//----- nvinfo : EIATTR_SPARSE_MMA_MASK
	.align		4
.L_15:
        /*0048*/ 	.byte	0x03, 0x50
        /*004a*/ 	.short	0x0000


	//----- nvinfo : EIATTR_MAXREG_COUNT
	.align		4
        /*004c*/ 	.byte	0x03, 0x1b
        /*004e*/ 	.short	0x00ff


	//----- nvinfo : EIATTR_MERCURY_ISA_VERSION
	.align		4
        /*0050*/ 	.byte	0x03, 0x5f
        /*0052*/ 	.short	0x0101


	//----- nvinfo : EIATTR_VRC_CTA_INIT_COUNT
	.align		4
        /*0054*/ 	.byte	0x02, 0x4a
	.zero		1
	.zero		1


	//----- nvinfo : EIATTR_EXIT_INSTR_OFFSETS
	.align		4
        /*0058*/ 	.byte	0x04, 0x1c
        /*005a*/ 	.short	(.L_17 - .L_16)


	//   ....[0]....
.L_16:
        /*005c*/ 	.word	0x00000070


	//   ....[1]....
        /*0060*/ 	.word	0x00000120


	//----- nvinfo : EIATTR_CBANK_PARAM_SIZE
	.align		4
.L_17:
        /*0064*/ 	.byte	0x03, 0x19
        /*0066*/ 	.short	0x001c


	//----- nvinfo : EIATTR_PARAM_CBANK
	.align		4
        /*0068*/ 	.byte	0x04, 0x0a
        /*006a*/ 	.short	(.L_19 - .L_18)
	.align		4
.L_18:
        /*006c*/ 	.word	index@(.nv.constant0._Z22kernelCountingArraySumPiiS_i)
        /*0070*/ 	.short	0x0380
        /*0072*/ 	.short	0x001c


	//----- nvinfo : EIATTR_SW_WAR
	.align		4
.L_19:
        /*0074*/ 	.byte	0x04, 0x36
        /*0076*/ 	.short	(.L_21 - .L_20)
.L_20:
        /*0078*/ 	.word	0x00000008
.L_21:


//--------------------- .nv.callgraph             --------------------------
	.section	.nv.callgraph,"",@"SHT_CUDA_CALLGRAPH"
	.align	4
	.sectionentsize	8
	.align		4
        /*0000*/ 	.word	0x00000000
	.align		4
        /*0004*/ 	.word	0xffffffff
	.align		4
        /*0008*/ 	.word	0x00000000
	.align		4
        /*000c*/ 	.word	0xfffffffe
	.align		4
        /*0010*/ 	.word	0x00000000
	.align		4
        /*0014*/ 	.word	0xfffffffd
	.align		4
        /*0018*/ 	.word	0x00000000
	.align		4
        /*001c*/ 	.word	0xfffffffc


//--------------------- .text._Z22kernelCountingArraySumPiiS_i --------------------------
	.section	.text._Z22kernelCountingArraySumPiiS_i,"ax",@progbits
	.align	128
        .global         _Z22kernelCountingArraySumPiiS_i
        .type           _Z22kernelCountingArraySumPiiS_i,@function
        .size           _Z22kernelCountingArraySumPiiS_i,(.L_x_1 - _Z22kernelCountingArraySumPiiS_i)
        .other          _Z22kernelCountingArraySumPiiS_i,@"STO_CUDA_ENTRY STV_DEFAULT"
_Z22kernelCountingArraySumPiiS_i:
.text._Z22kernelCountingArraySumPiiS_i:
[----:B------:R-:W-:Y:S01]  /*0000*/  LDC R1, c[0x0][0x37c] ;  /* 0x0000df00ff017b82 */ /* 0x000fe20000000800 */
[----:B------:R-:W0:Y:S07]  /*0010*/  S2R R0, SR_TID.X ;  /* 0x0000000000007919 */ /* 0x000e2e0000002100 */
[----:B------:R-:W0:Y:S01]  /*0020*/  S2UR UR4, SR_CTAID.X ;  /* 0x00000000000479c3 */ /* 0x000e220000002500 */
[----:B------:R-:W1:Y:S07]  /*0030*/  LDCU UR5, c[0x0][0x388] ;  /* 0x00007100ff0577ac */ /* 0x000e6e0008000800 */
[----:B------:R-:W0:Y:S02]  /*0040*/  LDC R5, c[0x0][0x360] ;  /* 0x0000d800ff057b82 */ /* 0x000e240000000800 */
[----:B0-----:R-:W-:-:S05]  /*0050*/  IMAD R5, R5, UR4, R0 ;  /* 0x0000000405057c24 */ /* 0x001fca000f8e0200 */
[----:B-1----:R-:W-:-:S13]  /*0060*/  ISETP.GE.AND P0, PT, R5, UR5, PT ;  /* 0x0000000505007c0c */ /* 0x002fda000bf06270 */
[----:B------:R-:W-:Y:S05]  /*0070*/  @P0 EXIT ;  /* 0x000000000000094d */ /* 0x000fea0003800000 */
[----:B------:R-:W0:Y:S01]  /*0080*/  LDC.64 R2, c[0x0][0x380] ;  /* 0x0000e000ff027b82 */ /* 0x000e220000000a00 */
[----:B------:R-:W1:Y:S01]  /*0090*/  LDCU.64 UR4, c[0x0][0x358] ;  /* 0x00006b00ff0477ac */ /* 0x000e620008000a00 */
[----:B------:R-:W2:Y:S01]  /*00a0*/  LDCU UR6, c[0x0][0x398] ;  /* 0x00007300ff0677ac */ /* 0x000ea20008000800 */
[----:B0-----:R-:W-:-:S05]  /*00b0*/  IMAD.WIDE R2, R5, 0x4, R2 ;  /* 0x0000000405027825 */ /* 0x001fca00078e0202 */
[----:B------:R-:W0:Y:S01]  /*00c0*/  LDC.64 R4, c[0x0][0x390] ;  /* 0x0000e400ff047b82 */ /* 0x000e220000000a00 */
[----:B-1----:R-:W2:Y:S01]  /*00d0*/  LDG.E R2, desc[UR4][R2.64] ;  /* 0x0000000402027981 */ /* 0x002ea2000c1e1900 */
[----:B------:R-:W-:Y:S01]  /*00e0*/  HFMA2 R9, -RZ, RZ, 0, 5.9604644775390625e-08 ;  /* 0x00000001ff097431 */ /* 0x000fe200000001ff */
[----:B--2---:R-:W-:-:S05]  /*00f0*/  IADD3 R7, PT, PT, R2, -UR6, RZ ;  /* 0x8000000602077c10 */ /* 0x004fca000fffe0ff */
[----:B0-----:R-:W-:-:S05]  /*0100*/  IMAD.WIDE R4, R7, 0x4, R4 ;  /* 0x0000000407047825 */ /* 0x001fca00078e0204 */
[----:B------:R-:W-:Y:S01]  /*0110*/  REDG.E.ADD.STRONG.GPU desc[UR4][R4.64], R9 ;  /* 0x000000090400798e */ /* 0x000fe2000c12e104 */
[----:B------:R-:W-:Y:S05]  /*0120*/  EXIT ;  /* 0x000000000000794d */ /* 0x000fea0003800000 */
.L_x_0:
[----:B------:R-:W-:-:S00]  /*0130*/  BRA `(.L_x_0) ;  /* 0xfffffffc00fc7947 */ /* 0x000fc0000383ffff */
[----:B------:R-:W-:-:S00]  /*0140*/  NOP ;  /* 0x0000000000007918 */ /* 0x000fc00000000000 */
        /* <DEDUP_REMOVED lines=11> */
.L_x_1:


//--------------------- .nv.shared.reserved.0     --------------------------
	.section	.nv.shared.reserved.0,"aw",@nobits
	.weak		__nv_reservedSMEM_offset_0_alias
	.size		__nv_reservedSMEM_offset_0_alias, 0, 64
	.other		__nv_reservedSMEM_offset_0_alias,@"STO_CUDA_RESERVED_SHARED STV_DEFAULT"
__nv_reservedSMEM_offset_0_alias:
	.zero		0
	.zero		64


//--------------------- .nv.constant0._Z22kernelCountingArraySumPiiS_i --------------------------
	.section	.nv.constant0._Z22kernelCountingArraySumPiiS_i,"a",@progbits
	.sectionflags	@""
	.align	4
.nv.constant0._Z22kernelCountingArraySumPiiS_i:
	.zero		924


//--------------------- SYMBOLS --------------------------

	.type		.nv.reservedSmem.offset0,@object
	.size		.nv.reservedSmem.offset0,0x4
